	.headerflags	@"EF_CUDA_TEXMODE_UNIFIED EF_CUDA_64BIT_ADDRESS EF_CUDA_ACCELERATORS EF_CUDA_SM90 EF_CUDA_VIRTUAL_SM(EF_CUDA_SM90)"
	.elftype	@"ET_EXEC"


//--------------------- .nv.info                  --------------------------
	.section	.nv.info,"",@"SHT_CUDA_INFO"
	.align	4


	//----- nvinfo : EIATTR_REGCOUNT
	.align		4
        /*0000*/ 	.byte	0x04, 0x2f
        /*0002*/ 	.short	(.L_3 - .L_2)
	.align		4
.L_2:
        /*0004*/ 	.word	index@(triton_poi_fused__native_batch_norm_legit_no_training_relu_142)
        /*0008*/ 	.word	0x00000012


	//----- nvinfo : EIATTR_MIN_STACK_SIZE
	.align		4
.L_3:
        /*000c*/ 	.byte	0x04, 0x12
        /*000e*/ 	.short	(.L_5 - .L_4)
	.align		4
.L_4:
        /*0010*/ 	.word	index@(triton_poi_fused__native_batch_norm_legit_no_training_relu_142)
        /*0014*/ 	.word	0x00000000


	//----- nvinfo : EIATTR_FRAME_SIZE
	.align		4
.L_5:
        /*0018*/ 	.byte	0x04, 0x11
        /*001a*/ 	.short	(.L_7 - .L_6)
	.align		4
.L_6:
        /*001c*/ 	.word	index@(triton_poi_fused__native_batch_norm_legit_no_training_relu_142)
        /*0020*/ 	.word	0x00000000


	//----- nvinfo : EIATTR_MIN_STACK_SIZE
	.align		4
.L_7:
        /*0024*/ 	.byte	0x04, 0x12
        /*0026*/ 	.short	(.L_9 - .L_8)
	.align		4
.L_8:
        /*0028*/ 	.word	index@(triton_poi_fused__native_batch_norm_legit_no_training_relu_142)
        /*002c*/ 	.word	0x00000000
.L_9:


//--------------------- .nv.info.triton_poi_fused__native_batch_norm_legit_no_training_relu_142 --------------------------
	.section	.nv.info.triton_poi_fused__native_batch_norm_legit_no_training_relu_142,"",@"SHT_CUDA_INFO"
	.sectionflags	@""
	.align	4


	//----- nvinfo : EIATTR_CUDA_API_VERSION
	.align		4
        /*0000*/ 	.byte	0x04, 0x37
        /*0002*/ 	.short	(.L_11 - .L_10)
.L_10:
        /*0004*/ 	.word	0x0000007c


	//----- nvinfo : EIATTR_KPARAM_INFO
	.align		4
.L_11:
        /*0008*/ 	.byte	0x04, 0x17
        /*000a*/ 	.short	(.L_13 - .L_12)
.L_12:
        /*000c*/ 	.word	0x00000000
        /*0010*/ 	.short	0x0006
        /*0012*/ 	.short	0x0030
        /*0014*/ 	.byte	0x00, 0xf0, 0x11, 0x00


	//----- nvinfo : EIATTR_KPARAM_INFO
	.align		4
.L_13:
        /*0018*/ 	.byte	0x04, 0x17
        /*001a*/ 	.short	(.L_15 - .L_14)
.L_14:
        /*001c*/ 	.word	0x00000000
        /*0020*/ 	.short	0x0005
        /*0022*/ 	.short	0x0028
        /*0024*/ 	.byte	0x00, 0xf4, 0x21, 0x00


	//----- nvinfo : EIATTR_KPARAM_INFO
	.align		4
.L_15:
        /*0028*/ 	.byte	0x04, 0x17
        /*002a*/ 	.short	(.L_17 - .L_16)
.L_16:
        /*002c*/ 	.word	0x00000000
        /*0030*/ 	.short	0x0004
        /*0032*/ 	.short	0x0020
        /*0034*/ 	.byte	0x00, 0xf4, 0x21, 0x00


	//----- nvinfo : EIATTR_KPARAM_INFO
	.align		4
.L_17:
        /*0038*/ 	.byte	0x04, 0x17
        /*003a*/ 	.short	(.L_19 - .L_18)
.L_18:
        /*003c*/ 	.word	0x00000000
        /*0040*/ 	.short	0x0003
        /*0042*/ 	.short	0x0018
        /*0044*/ 	.byte	0x00, 0xf4, 0x21, 0x00


	//----- nvinfo : EIATTR_KPARAM_INFO
	.align		4
.L_19:
        /*0048*/ 	.byte	0x04, 0x17
        /*004a*/ 	.short	(.L_21 - .L_20)
.L_20:
        /*004c*/ 	.word	0x00000000
        /*0050*/ 	.short	0x0002
        /*0052*/ 	.short	0x0010
        /*0054*/ 	.byte	0x00, 0xf4, 0x21, 0x00


	//----- nvinfo : EIATTR_KPARAM_INFO
	.align		4
.L_21:
        /*0058*/ 	.byte	0x04, 0x17
        /*005a*/ 	.short	(.L_23 - .L_22)
.L_22:
        /*005c*/ 	.word	0x00000000
        /*0060*/ 	.short	0x0001
        /*0062*/ 	.short	0x0008
        /*0064*/ 	.byte	0x00, 0xf4, 0x21, 0x00


	//----- nvinfo : EIATTR_KPARAM_INFO
	.align		4
.L_23:
        /*0068*/ 	.byte	0x04, 0x17
        /*006a*/ 	.short	(.L_25 - .L_24)
.L_24:
        /*006c*/ 	.word	0x00000000
        /*0070*/ 	.short	0x0000
        /*0072*/ 	.short	0x0000
        /*0074*/ 	.byte	0x00, 0xf4, 0x21, 0x00


	//----- nvinfo : EIATTR_SPARSE_MMA_MASK
	.align		4
.L_25:
        /*0078*/ 	.byte	0x03, 0x50
        /*007a*/ 	.short	0x0000


	//----- nvinfo : EIATTR_MAXREG_COUNT
	.align		4
        /*007c*/ 	.byte	0x03, 0x1b
        /*007e*/ 	.short	0x00ff


	//----- nvinfo : EIATTR_EXIT_INSTR_OFFSETS
	.align		4
        /*0080*/ 	.byte	0x04, 0x1c
        /*0082*/ 	.short	(.L_27 - .L_26)


	//   ....[0]....
.L_26:
        /*0084*/ 	.word	0x00000330


	//   ....[1]....
        /*0088*/ 	.word	0x00000350


	//----- nvinfo : EIATTR_REQNTID
	.align		4
.L_27:
        /*008c*/ 	.byte	0x04, 0x10
        /*008e*/ 	.short	(.L_29 - .L_28)
.L_28:
        /*0090*/ 	.word	0x00000080
        /*0094*/ 	.word	0x00000001
        /*0098*/ 	.word	0x00000001


	//----- nvinfo : EIATTR_CBANK_PARAM_SIZE
	.align		4
.L_29:
        /*009c*/ 	.byte	0x03, 0x19
        /*009e*/ 	.short	0x0034


	//----- nvinfo : EIATTR_PARAM_CBANK
	.align		4
        /*00a0*/ 	.byte	0x04, 0x0a
        /*00a2*/ 	.short	(.L_31 - .L_30)
	.align		4
.L_30:
        /*00a4*/ 	.word	index@(.nv.constant0.triton_poi_fused__native_batch_norm_legit_no_training_relu_142)
        /*00a8*/ 	.short	0x0210
        /*00aa*/ 	.short	0x0034


	//----- nvinfo : EIATTR_SW_WAR
	.align		4
.L_31:
        /*00ac*/ 	.byte	0x04, 0x36
        /*00ae*/ 	.short	(.L_33 - .L_32)
.L_32:
        /*00b0*/ 	.word	0x00000008
.L_33:


//--------------------- .nv.callgraph             --------------------------
	.section	.nv.callgraph,"",@"SHT_CUDA_CALLGRAPH"
	.align	4
	.sectionentsize	8
	.align		4
        /*0000*/ 	.word	0x00000000
	.align		4
        /*0004*/ 	.word	0xffffffff
	.align		4
        /*0008*/ 	.word	0x00000000
	.align		4
        /*000c*/ 	.word	0xfffffffe
	.align		4
        /*0010*/ 	.word	0x00000000
	.align		4
        /*0014*/ 	.word	0xfffffffd
	.align		4
        /*0018*/ 	.word	0x00000000
	.align		4
        /*001c*/ 	.word	0xfffffffc


//--------------------- .nv.constant4             --------------------------
	.section	.nv.constant4,"a",@progbits
	.align	8
	.align		8
.nv.constant4:
        /*0000*/ 	.dword	_$_str
	.align		8
        /*0008*/ 	.dword	_$_str_$_2


//--------------------- .text.triton_poi_fused__native_batch_norm_legit_no_training_relu_142 --------------------------
	.section	.text.triton_poi_fused__native_batch_norm_legit_no_training_relu_142,"ax",@progbits
	.align	128
        .global         triton_poi_fused__native_batch_norm_legit_no_training_relu_142
        .type           triton_poi_fused__native_batch_norm_legit_no_training_relu_142,@function
        .size           triton_poi_fused__native_batch_norm_legit_no_training_relu_142,(.L_x_1 - triton_poi_fused__native_batch_norm_legit_no_training_relu_142)
        .other          triton_poi_fused__native_batch_norm_legit_no_training_relu_142,@"STO_CUDA_ENTRY STV_DEFAULT"
triton_poi_fused__native_batch_norm_legit_no_training_relu_142:
.text.triton_poi_fused__native_batch_norm_legit_no_training_relu_142:
[----:B------:R-:W0:Y:S01]  /*0000*/  LDC R1, c[0x0][0x28] ;  /* 0x00000a00ff017b82 */ /* 0x000e220000000800 */
[----:B------:R-:W1:Y:S07]  /*0010*/  S2R R0, SR_TID.X ;  /* 0x0000000000007919 */ /* 0x000e6e0000002100 */
[----:B------:R-:W2:Y:S01]  /*0020*/  LDC.64 R8, c[0x0][0x220] ;  /* 0x00008800ff087b82 */ /* 0x000ea20000000a00 */
[----:B------:R-:W-:Y:S01]  /*0030*/  HFMA2.MMA R14, -RZ, RZ, 0, 0 ;  /* 0x00000000ff0e7435 */ /* 0x000fe200000001ff */
[----:B------:R-:W-:Y:S01]  /*0040*/  ULDC.64 UR4, c[0x0][0x208] ;  /* 0x0000820000047ab9 */ /* 0x000fe20000000a00 */
[----:B------:R-:W3:Y:S05]  /*0050*/  S2R R3, SR_CTAID.X ;  /* 0x0000000000037919 */ /* 0x000eea0000002500 */
[----:B------:R-:W4:Y:S08]  /*0060*/  LDC.64 R6, c[0x0][0x218] ;  /* 0x00008600ff067b82 */ /* 0x000f300000000a00 */
[----:B------:R-:W5:Y:S08]  /*0070*/  LDC.64 R10, c[0x0][0x228] ;  /* 0x00008a00ff0a7b82 */ /* 0x000f700000000a00 */
[----:B------:R-:W4:Y:S01]  /*0080*/  LDC.64 R12, c[0x0][0x230] ;  /* 0x00008c00ff0c7b82 */ /* 0x000f220000000a00 */
[----:B-1----:R-:W-:-:S02]  /*0090*/  LOP3.LUT R0, R0, 0x7f, RZ, 0xc0, !PT ;  /* 0x0000007f00007812 */ /* 0x002fc400078ec0ff */
[----:B---3--:R-:W-:Y:S02]  /*00a0*/  SHF.R.S32.HI R2, RZ, 0x18, R3 ;  /* 0x00000018ff027819 */ /* 0x008fe40000011403 */
[----:B------:R-:W-:Y:S02]  /*00b0*/  LEA R0, R3, R0, 0x7 ;  /* 0x0000000003007211 */ /* 0x000fe400078e38ff */
[----:B------:R-:W-:Y:S02]  /*00c0*/  SGXT R3, R2, 0x1 ;  /* 0x000000010203781a */ /* 0x000fe40000000200 */
[----:B------:R-:W-:Y:S02]  /*00d0*/  ISETP.GE.AND P0, PT, R0, 0x6400, PT ;  /* 0x000064000000780c */ /* 0x000fe40003f06270 */
[----:B------:R-:W-:-:S04]  /*00e0*/  LEA.HI R3, R3, R0, RZ, 0x2 ;  /* 0x0000000003037211 */ /* 0x000fc800078f10ff */
[----:B------:R-:W-:-:S05]  /*00f0*/  SHF.R.S32.HI R3, RZ, 0x2, R3 ;  /* 0x00000002ff037819 */ /* 0x000fca0000011403 */
[----:B------:R-:W-:-:S05]  /*0100*/  IMAD.HI R2, R3, 0x51eb851f, RZ ;  /* 0x51eb851f03027827 */ /* 0x000fca00078e02ff */
[----:B------:R-:W-:-:S04]  /*0110*/  SHF.R.U32.HI R5, RZ, 0x1f, R2 ;  /* 0x0000001fff057819 */ /* 0x000fc80000011602 */
[----:B------:R-:W-:Y:S02]  /*0120*/  LEA.HI.SX32 R2, R2, R5, 0x17 ;  /* 0x0000000502027211 */ /* 0x000fe400078fbaff */
[----:B------:R-:W1:Y:S03]  /*0130*/  LDC.64 R4, c[0x0][0x210] ;  /* 0x00008400ff047b82 */ /* 0x000e660000000a00 */
[----:B------:R-:W-:-:S04]  /*0140*/  IMAD R15, R2, -0x640, R3 ;  /* 0xfffff9c0020f7824 */ /* 0x000fc800078e0203 */
[----:B--2---:R-:W-:-:S05]  /*0150*/  IMAD.WIDE R8, R15, 0x4, R8 ;  /* 0x000000040f087825 */ /* 0x004fca00078e0208 */
[----:B------:R5:W2:Y:S01]  /*0160*/  @!P0 LDG.E.EL R14, desc[UR4][R8.64] ;  /* 0x00000004080e8981 */ /* 0x000aa2000c2e1900 */
[----:B------:R-:W-:Y:S01]  /*0170*/  CS2R R2, SRZ ;  /* 0x0000000000027805 */ /* 0x000fe2000001ff00 */
[----:B----4-:R-:W-:-:S05]  /*0180*/  IMAD.WIDE R6, R15, 0x4, R6 ;  /* 0x000000040f067825 */ /* 0x010fca00078e0206 */
[----:B------:R3:W4:Y:S01]  /*0190*/  @!P0 LDG.E.EL R3, desc[UR4][R6.64] ;  /* 0x0000000406038981 */ /* 0x000722000c2e1900 */
[----:B-1----:R-:W-:-:S04]  /*01a0*/  IMAD.WIDE R4, R0, 0x4, R4 ;  /* 0x0000000400047825 */ /* 0x002fc800078e0204 */
[C---:B-----5:R-:W-:Y:S01]  /*01b0*/  IMAD.WIDE R8, R15.reuse, 0x4, R10 ;  /* 0x000000040f087825 */ /* 0x060fe200078e020a */
[----:B------:R1:W4:Y:S03]  /*01c0*/  @!P0 LDG.E R2, desc[UR4][R4.64] ;  /* 0x0000000404028981 */ /* 0x000326000c1e1900 */
[----:B0-----:R-:W-:Y:S01]  /*01d0*/  IMAD.WIDE R10, R15, 0x4, R12 ;  /* 0x000000040f0a7825 */ /* 0x001fe200078e020c */
[----:B------:R-:W-:-:S06]  /*01e0*/  CS2R R12, SRZ ;  /* 0x00000000000c7805 */ /* 0x000fcc000001ff00 */
[----:B------:R-:W5:Y:S01]  /*01f0*/  @!P0 LDG.E.EL R12, desc[UR4][R8.64] ;  /* 0x00000004080c8981 */ /* 0x000f62000c2e1900 */
[----:B---3--:R-:W-:Y:S01]  /*0200*/  MOV R6, 0x3e800000 ;  /* 0x3e80000000067802 */ /* 0x008fe20000000f00 */
[----:B-1----:R-:W0:Y:S02]  /*0210*/  LDC.64 R4, c[0x0][0x238] ;  /* 0x00008e00ff047b82 */ /* 0x002e240000000a00 */
[----:B------:R-:W5:Y:S01]  /*0220*/  @!P0 LDG.E.EL R13, desc[UR4][R10.64] ;  /* 0x000000040a0d8981 */ /* 0x000f62000c2e1900 */
[----:B--2---:R-:W-:-:S04]  /*0230*/  FADD R14, R14, 9.9999997473787516356e-06 ;  /* 0x3727c5ac0e0e7421 */ /* 0x004fc80000000000 */
[----:B------:R-:W1:Y:S02]  /*0240*/  MUFU.SQRT R15, R14 ;  /* 0x0000000e000f7308 */ /* 0x000e640000002000 */
[C---:B-1----:R-:W-:Y:S02]  /*0250*/  FSETP.GT.AND P1, PT, R15.reuse, 8.50705917302346158658e+37, PT ;  /* 0x7e8000000f00780b */ /* 0x042fe40003f24000 */
[----:B------:R-:W-:-:S11]  /*0260*/  FSETP.GEU.AND P2, PT, R15, 1.175494350822287508e-38, PT ;  /* 0x008000000f00780b */ /* 0x000fd60003f4e000 */
[----:B------:R-:W-:-:S04]  /*0270*/  @P1 FMUL R15, R15, 0.25 ;  /* 0x3e8000000f0f1820 */ /* 0x000fc80000400000 */
[----:B------:R-:W-:-:S06]  /*0280*/  @!P2 FMUL R15, R15, 16777216 ;  /* 0x4b8000000f0fa820 */ /* 0x000fcc0000400000 */
[----:B------:R-:W1:Y:S01]  /*0290*/  MUFU.RCP R15, R15 ;  /* 0x0000000f000f7308 */ /* 0x000e620000001000 */
[----:B------:R-:W-:Y:S01]  /*02a0*/  FSEL R6, R6, 1, P1 ;  /* 0x3f80000006067808 */ /* 0x000fe20000800000 */
[----:B----4-:R-:W-:-:S04]  /*02b0*/  FADD R2, -R3, R2 ;  /* 0x0000000203027221 */ /* 0x010fc80000000100 */
[----:B------:R-:W-:-:S04]  /*02c0*/  @!P2 FMUL R6, R6, 16777216 ;  /* 0x4b8000000606a820 */ /* 0x000fc80000400000 */
[----:B-1----:R-:W-:-:S04]  /*02d0*/  FMUL R3, R15, R6 ;  /* 0x000000060f037220 */ /* 0x002fc80000400000 */
[----:B------:R-:W-:-:S04]  /*02e0*/  FMUL R2, R2, R3 ;  /* 0x0000000302027220 */ /* 0x000fc80000400000 */
[----:B-----5:R-:W-:Y:S01]  /*02f0*/  FFMA R12, R2, R12, R13 ;  /* 0x0000000c020c7223 */ /* 0x020fe2000000000d */
[----:B0-----:R-:W-:-:S04]  /*0300*/  IMAD.WIDE R2, R0, 0x4, R4 ;  /* 0x0000000400027825 */ /* 0x001fc800078e0204 */
[----:B------:R-:W-:-:S04]  /*0310*/  FSETP.GEU.AND P1, PT, R12, RZ, PT ;  /* 0x000000ff0c00720b */ /* 0x000fc80003f2e000 */
[----:B------:R-:W-:Y:S01]  /*0320*/  FSEL R5, R12, RZ, P1 ;  /* 0x000000ff0c057208 */ /* 0x000fe20000800000 */
[----:B------:R-:W-:Y:S08]  /*0330*/  @P0 EXIT ;  /* 0x000000000000094d */ /* 0x000ff00003800000 */
[----:B------:R-:W-:Y:S01]  /*0340*/  STG.E desc[UR4][R2.64], R5 ;  /* 0x0000000502007986 */ /* 0x000fe2000c101904 */
[----:B------:R-:W-:Y:S05]  /*0350*/  EXIT ;  /* 0x000000000000794d */ /* 0x000fea0003800000 */
.L_x_0:
[----:B------:R-:W-:-:S00]  /*0360*/  BRA `(.L_x_0) ;  /* 0xfffffffc00fc7947 */ /* 0x000fc0000383ffff */
[----:B------:R-:W-:-:S00]  /*0370*/  NOP ;  /* 0x0000000000007918 */ /* 0x000fc00000000000 */
        /* <DEDUP_REMOVED lines=8> */
.L_x_1:


//--------------------- .nv.global.init           --------------------------
	.section	.nv.global.init,"aw",@progbits
.nv.global.init:
	.type		_$_str,@object
	.size		_$_str,(_$_str_$_2 - _$_str)
_$_str:
        /*0000*/ 	.byte	0x5f, 0x5f, 0x43, 0x55, 0x44, 0x41, 0x5f, 0x46, 0x54, 0x5a, 0x00
	.type		_$_str_$_2,@object
	.size		_$_str_$_2,(.L_1 - _$_str_$_2)
_$_str_$_2:
        /*000b*/ 	.byte	0x5f, 0x5f, 0x43, 0x55, 0x44, 0x41, 0x5f, 0x50, 0x52, 0x45, 0x43, 0x5f, 0x53, 0x51, 0x52, 0x54
        /*001b*/ 	.byte	0x00
.L_1:


//--------------------- .nv.constant0.triton_poi_fused__native_batch_norm_legit_no_training_relu_142 --------------------------
	.section	.nv.constant0.triton_poi_fused__native_batch_norm_legit_no_training_relu_142,"a",@progbits
	.sectionflags	@""
	.align	4
.nv.constant0.triton_poi_fused__native_batch_norm_legit_no_training_relu_142:
	.zero		580
